//
// Generated by NVIDIA NVVM Compiler
//
// Compiler Build ID: CL-36424714
// Cuda compilation tools, release 13.0, V13.0.88
// Based on NVVM 20.0.0
//

.version 9.0
.target sm_100
.address_size 64

	// .globl	_Z12dilateKernelPhS_ii
// _ZZ12dilateKernelPhS_iiE9sharedMem has been demoted
// _ZZ11erodeKernelPhS_iiE9sharedMem has been demoted

.visible .entry _Z12dilateKernelPhS_ii(
	.param .u64 .ptr .align 1 _Z12dilateKernelPhS_ii_param_0,
	.param .u64 .ptr .align 1 _Z12dilateKernelPhS_ii_param_1,
	.param .u32 _Z12dilateKernelPhS_ii_param_2,
	.param .u32 _Z12dilateKernelPhS_ii_param_3
)
{
	.reg .pred 	%p<20>;
	.reg .b32 	%r<51>;
	.reg .b64 	%rd<9>;
	// demoted variable
	.shared .align 4 .b8 _ZZ12dilateKernelPhS_iiE9sharedMem[1296];
	ld.param.u64 	%rd1, [_Z12dilateKernelPhS_ii_param_0];
	ld.param.u64 	%rd2, [_Z12dilateKernelPhS_ii_param_1];
	ld.param.u32 	%r9, [_Z12dilateKernelPhS_ii_param_2];
	ld.param.u32 	%r10, [_Z12dilateKernelPhS_ii_param_3];
	mov.u32 	%r11, %ctaid.y;
	shl.b32 	%r12, %r11, 4;
	mov.u32 	%r1, %tid.y;
	add.s32 	%r2, %r12, %r1;
	mov.u32 	%r13, %ctaid.x;
	shl.b32 	%r14, %r13, 4;
	mov.u32 	%r3, %tid.x;
	add.s32 	%r4, %r14, %r3;
	setp.lt.s32 	%p2, %r2, %r10;
	setp.lt.s32 	%p3, %r4, %r9;
	and.pred  	%p1, %p3, %p2;
	mov.u32 	%r15, _ZZ12dilateKernelPhS_iiE9sharedMem;
	mad.lo.s32 	%r5, %r2, 72, %r15;
	not.pred 	%p4, %p1;
	@%p4 bra 	$L__BB0_17;
	cvta.to.global.u64 	%rd3, %rd1;
	mad.lo.s32 	%r16, %r9, %r2, %r4;
	cvt.s64.s32 	%rd4, %r16;
	add.s64 	%rd5, %rd3, %rd4;
	ld.global.u8 	%r17, [%rd5];
	add.s32 	%r6, %r5, 72;
	shl.b32 	%r18, %r4, 2;
	add.s32 	%r19, %r6, %r18;
	st.shared.u32 	[%r19+4], %r17;
	setp.ne.s32 	%p5, %r3, 0;
	@%p5 bra 	$L__BB0_3;
	mov.b32 	%r20, 0;
	st.shared.u32 	[%r6], %r20;
$L__BB0_3:
	setp.ne.s32 	%p6, %r1, 0;
	add.s32 	%r7, %r15, %r18;
	@%p6 bra 	$L__BB0_5;
	mov.b32 	%r23, 0;
	st.shared.u32 	[%r7+4], %r23;
$L__BB0_5:
	setp.ne.s32 	%p7, %r3, 15;
	@%p7 bra 	$L__BB0_7;
	mov.b32 	%r24, 0;
	st.shared.u32 	[%r5+140], %r24;
$L__BB0_7:
	setp.ne.s32 	%p8, %r1, 15;
	@%p8 bra 	$L__BB0_9;
	mov.b32 	%r25, 0;
	st.shared.u32 	[%r7+1228], %r25;
$L__BB0_9:
	or.b32  	%r26, %r3, %r1;
	setp.ne.s32 	%p9, %r26, 0;
	@%p9 bra 	$L__BB0_11;
	mov.b32 	%r27, 0;
	st.shared.u32 	[_ZZ12dilateKernelPhS_iiE9sharedMem], %r27;
$L__BB0_11:
	setp.ne.s32 	%p10, %r3, 15;
	setp.ne.s32 	%p11, %r1, 0;
	or.pred  	%p12, %p10, %p11;
	@%p12 bra 	$L__BB0_13;
	mov.b32 	%r30, 0;
	st.shared.u32 	[_ZZ12dilateKernelPhS_iiE9sharedMem+68], %r30;
	bra.uni 	$L__BB0_17;
$L__BB0_13:
	setp.ne.s32 	%p13, %r1, 15;
	setp.ne.s32 	%p14, %r3, 0;
	or.pred  	%p15, %p14, %p13;
	@%p15 bra 	$L__BB0_15;
	mov.b32 	%r29, 0;
	st.shared.u32 	[_ZZ12dilateKernelPhS_iiE9sharedMem+1140], %r29;
	bra.uni 	$L__BB0_17;
$L__BB0_15:
	setp.ne.s32 	%p16, %r1, 15;
	setp.ne.s32 	%p17, %r3, 15;
	or.pred  	%p18, %p17, %p16;
	@%p18 bra 	$L__BB0_17;
	mov.b32 	%r28, 0;
	st.shared.u32 	[_ZZ12dilateKernelPhS_iiE9sharedMem+1292], %r28;
$L__BB0_17:
	bar.sync 	0;
	shl.b32 	%r31, %r4, 2;
	add.s32 	%r8, %r5, %r31;
	@%p4 bra 	$L__BB0_19;
	ld.shared.u32 	%r32, [%r8];
	ld.shared.u32 	%r33, [%r8+4];
	ld.shared.u32 	%r34, [%r8+8];
	ld.shared.u32 	%r35, [%r8+72];
	ld.shared.u32 	%r36, [%r8+76];
	ld.shared.u32 	%r37, [%r8+80];
	ld.shared.u32 	%r38, [%r8+144];
	ld.shared.u32 	%r39, [%r8+148];
	ld.shared.u32 	%r40, [%r8+152];
	max.s32 	%r41, %r32, %r33;
	max.s32 	%r42, %r41, %r34;
	max.s32 	%r43, %r42, %r35;
	max.s32 	%r44, %r43, %r36;
	max.s32 	%r45, %r44, %r37;
	max.s32 	%r46, %r45, %r38;
	max.s32 	%r47, %r46, %r39;
	max.s32 	%r48, %r47, %r40;
	max.s32 	%r49, %r48, 0;
	mad.lo.s32 	%r50, %r9, %r2, %r4;
	cvt.s64.s32 	%rd6, %r50;
	cvta.to.global.u64 	%rd7, %rd2;
	add.s64 	%rd8, %rd7, %rd6;
	st.global.u8 	[%rd8], %r49;
$L__BB0_19:
	ret;

}
	// .globl	_Z11erodeKernelPhS_ii
.visible .entry _Z11erodeKernelPhS_ii(
	.param .u64 .ptr .align 1 _Z11erodeKernelPhS_ii_param_0,
	.param .u64 .ptr .align 1 _Z11erodeKernelPhS_ii_param_1,
	.param .u32 _Z11erodeKernelPhS_ii_param_2,
	.param .u32 _Z11erodeKernelPhS_ii_param_3
)
{
	.reg .pred 	%p<20>;
	.reg .b32 	%r<51>;
	.reg .b64 	%rd<9>;
	// demoted variable
	.shared .align 4 .b8 _ZZ11erodeKernelPhS_iiE9sharedMem[1296];
	ld.param.u64 	%rd1, [_Z11erodeKernelPhS_ii_param_0];
	ld.param.u64 	%rd2, [_Z11erodeKernelPhS_ii_param_1];
	ld.param.u32 	%r9, [_Z11erodeKernelPhS_ii_param_2];
	ld.param.u32 	%r10, [_Z11erodeKernelPhS_ii_param_3];
	mov.u32 	%r11, %ctaid.y;
	shl.b32 	%r12, %r11, 4;
	mov.u32 	%r1, %tid.y;
	add.s32 	%r2, %r12, %r1;
	mov.u32 	%r13, %ctaid.x;
	shl.b32 	%r14, %r13, 4;
	mov.u32 	%r3, %tid.x;
	add.s32 	%r4, %r14, %r3;
	setp.lt.s32 	%p2, %r2, %r10;
	setp.lt.s32 	%p3, %r4, %r9;
	and.pred  	%p1, %p3, %p2;
	mov.u32 	%r15, _ZZ11erodeKernelPhS_iiE9sharedMem;
	mad.lo.s32 	%r5, %r2, 72, %r15;
	not.pred 	%p4, %p1;
	@%p4 bra 	$L__BB1_17;
	cvta.to.global.u64 	%rd3, %rd1;
	mad.lo.s32 	%r16, %r9, %r2, %r4;
	cvt.s64.s32 	%rd4, %r16;
	add.s64 	%rd5, %rd3, %rd4;
	ld.global.u8 	%r17, [%rd5];
	add.s32 	%r6, %r5, 72;
	shl.b32 	%r18, %r4, 2;
	add.s32 	%r19, %r6, %r18;
	st.shared.u32 	[%r19+4], %r17;
	setp.ne.s32 	%p5, %r3, 0;
	@%p5 bra 	$L__BB1_3;
	mov.b32 	%r20, 0;
	st.shared.u32 	[%r6], %r20;
$L__BB1_3:
	setp.ne.s32 	%p6, %r1, 0;
	add.s32 	%r7, %r15, %r18;
	@%p6 bra 	$L__BB1_5;
	mov.b32 	%r23, 0;
	st.shared.u32 	[%r7+4], %r23;
$L__BB1_5:
	setp.ne.s32 	%p7, %r3, 15;
	@%p7 bra 	$L__BB1_7;
	mov.b32 	%r24, 0;
	st.shared.u32 	[%r5+140], %r24;
$L__BB1_7:
	setp.ne.s32 	%p8, %r1, 15;
	@%p8 bra 	$L__BB1_9;
	mov.b32 	%r25, 0;
	st.shared.u32 	[%r7+1228], %r25;
$L__BB1_9:
	or.b32  	%r26, %r3, %r1;
	setp.ne.s32 	%p9, %r26, 0;
	@%p9 bra 	$L__BB1_11;
	mov.b32 	%r27, 0;
	st.shared.u32 	[_ZZ11erodeKernelPhS_iiE9sharedMem], %r27;
$L__BB1_11:
	setp.ne.s32 	%p10, %r3, 15;
	setp.ne.s32 	%p11, %r1, 0;
	or.pred  	%p12, %p10, %p11;
	@%p12 bra 	$L__BB1_13;
	mov.b32 	%r30, 0;
	st.shared.u32 	[_ZZ11erodeKernelPhS_iiE9sharedMem+68], %r30;
	bra.uni 	$L__BB1_17;
$L__BB1_13:
	setp.ne.s32 	%p13, %r1, 15;
	setp.ne.s32 	%p14, %r3, 15;
	or.pred  	%p15, %p13, %p14;
	@%p15 bra 	$L__BB1_15;
	mov.b32 	%r29, 0;
	st.shared.u32 	[_ZZ11erodeKernelPhS_iiE9sharedMem+1292], %r29;
	bra.uni 	$L__BB1_17;
$L__BB1_15:
	setp.ne.s32 	%p16, %r1, 15;
	setp.ne.s32 	%p17, %r3, 0;
	or.pred  	%p18, %p17, %p16;
	@%p18 bra 	$L__BB1_17;
	mov.b32 	%r28, 0;
	st.shared.u32 	[_ZZ11erodeKernelPhS_iiE9sharedMem+1224], %r28;
$L__BB1_17:
	bar.sync 	0;
	shl.b32 	%r31, %r4, 2;
	add.s32 	%r8, %r5, %r31;
	@%p4 bra 	$L__BB1_19;
	ld.shared.u32 	%r32, [%r8];
	ld.shared.u32 	%r33, [%r8+4];
	ld.shared.u32 	%r34, [%r8+8];
	ld.shared.u32 	%r35, [%r8+72];
	ld.shared.u32 	%r36, [%r8+76];
	ld.shared.u32 	%r37, [%r8+80];
	ld.shared.u32 	%r38, [%r8+144];
	ld.shared.u32 	%r39, [%r8+148];
	ld.shared.u32 	%r40, [%r8+152];
	min.s32 	%r41, %r32, %r33;
	min.s32 	%r42, %r41, %r34;
	min.s32 	%r43, %r42, %r35;
	min.s32 	%r44, %r43, %r36;
	min.s32 	%r45, %r44, %r37;
	min.s32 	%r46, %r45, %r38;
	min.s32 	%r47, %r46, %r39;
	min.s32 	%r48, %r47, %r40;
	min.s32 	%r49, %r48, 0;
	mad.lo.s32 	%r50, %r9, %r2, %r4;
	cvt.s64.s32 	%rd6, %r50;
	cvta.to.global.u64 	%rd7, %rd2;
	add.s64 	%rd8, %rd7, %rd6;
	st.global.u8 	[%rd8], %r49;
$L__BB1_19:
	ret;

}
	// .globl	_Z14binarizeKernelPhS_iii
.visible .entry _Z14binarizeKernelPhS_iii(
	.param .u64 .ptr .align 1 _Z14binarizeKernelPhS_iii_param_0,
	.param .u64 .ptr .align 1 _Z14binarizeKernelPhS_iii_param_1,
	.param .u32 _Z14binarizeKernelPhS_iii_param_2,
	.param .u32 _Z14binarizeKernelPhS_iii_param_3,
	.param .u32 _Z14binarizeKernelPhS_iii_param_4
)
{
	.reg .pred 	%p<5>;
	.reg .b16 	%rs<2>;
	.reg .b32 	%r<14>;
	.reg .b64 	%rd<8>;

	ld.param.u64 	%rd1, [_Z14binarizeKernelPhS_iii_param_0];
	ld.param.u64 	%rd2, [_Z14binarizeKernelPhS_iii_param_1];
	ld.param.u32 	%r3, [_Z14binarizeKernelPhS_iii_param_2];
	ld.param.u32 	%r5, [_Z14binarizeKernelPhS_iii_param_3];
	ld.param.u32 	%r4, [_Z14binarizeKernelPhS_iii_param_4];
	mov.u32 	%r6, %ctaid.y;
	mov.u32 	%r7, %ntid.y;
	mov.u32 	%r8, %tid.y;
	mad.lo.s32 	%r1, %r6, %r7, %r8;
	mov.u32 	%r9, %ctaid.x;
	mov.u32 	%r10, %ntid.x;
	mov.u32 	%r11, %tid.x;
	mad.lo.s32 	%r2, %r9, %r10, %r11;
	setp.ge.s32 	%p1, %r1, %r5;
	setp.ge.s32 	%p2, %r2, %r3;
	or.pred  	%p3, %p2, %p1;
	@%p3 bra 	$L__BB2_2;
	cvta.to.global.u64 	%rd3, %rd1;
	cvta.to.global.u64 	%rd4, %rd2;
	mad.lo.s32 	%r12, %r3, %r1, %r2;
	cvt.s64.s32 	%rd5, %r12;
	add.s64 	%rd6, %rd3, %rd5;
	ld.global.u8 	%r13, [%rd6];
	setp.le.s32 	%p4, %r4, %r13;
	selp.s16 	%rs1, -1, 0, %p4;
	add.s64 	%rd7, %rd4, %rd5;
	st.global.u8 	[%rd7], %rs1;
$L__BB2_2:
	ret;

}


// ===== COMPILED SASS (sm_100) =====

	.target	sm_100

	.elftype	@"ET_EXEC"


//--------------------- .note.nv.tkinfo           --------------------------
	.section	.note.nv.tkinfo,"",@"SHT_NOTE"
	.sectionflags	@"SHF_NOTE_NV_TKINFO"
	.tkinfo
        /*0018*/ 	.word	0x00000002
        /*0030*/ 	.string	""
        /*0030*/ 	.string	"ptxas"
        /*0030*/ 	.string	"Cuda compilation tools, release 13.0, V13.0.88"
        /*0030*/ 	.string	"Build cuda_13.0.r13.0/compiler.36424714_0"
        /*0030*/ 	.string	"-arch sm_100 -m 64 "



//--------------------- .note.nv.cuinfo           --------------------------
	.section	.note.nv.cuinfo,"",@"SHT_NOTE"
	.sectionflags	@"SHF_NOTE_NV_CUINFO"
        /*0018*/ 	.short	0x0002
        /*001a*/ 	.short	0x0064
        /*001c*/ 	.short	0x0082
	.zero		2


//--------------------- .nv.info                  --------------------------
	.section	.nv.info,"",@"SHT_CUDA_INFO"
	.align	4


	//----- nvinfo : EIATTR_REGCOUNT
	.align		4
        /*0000*/ 	.byte	0x04, 0x2f
        /*0002*/ 	.short	(.L_1 - .L_0)
	.align		4
.L_0:
        /*0004*/ 	.word	index@(_Z12dilateKernelPhS_ii)
        /*0008*/ 	.word	0x0000000f


	//----- nvinfo : EIATTR_FRAME_SIZE
	.align		4
.L_1:
        /*000c*/ 	.byte	0x04, 0x11
        /*000e*/ 	.short	(.L_3 - .L_2)
	.align		4
.L_2:
        /*0010*/ 	.word	index@(_Z12dilateKernelPhS_ii)
        /*0014*/ 	.word	0x00000000


	//----- nvinfo : EIATTR_REGCOUNT
	.align		4
.L_3:
        /*0018*/ 	.byte	0x04, 0x2f
        /*001a*/ 	.short	(.L_5 - .L_4)
	.align		4
.L_4:
        /*001c*/ 	.word	index@(_Z11erodeKernelPhS_ii)
        /*0020*/ 	.word	0x0000000f


	//----- nvinfo : EIATTR_FRAME_SIZE
	.align		4
.L_5:
        /*0024*/ 	.byte	0x04, 0x11
        /*0026*/ 	.short	(.L_7 - .L_6)
	.align		4
.L_6:
        /*0028*/ 	.word	index@(_Z11erodeKernelPhS_ii)
        /*002c*/ 	.word	0x00000000


	//----- nvinfo : EIATTR_REGCOUNT
	.align		4
.L_7:
        /*0030*/ 	.byte	0x04, 0x2f
        /*0032*/ 	.short	(.L_9 - .L_8)
	.align		4
.L_8:
        /*0034*/ 	.word	index@(_Z14binarizeKernelPhS_iii)
        /*0038*/ 	.word	0x0000000a


	//----- nvinfo : EIATTR_FRAME_SIZE
	.align		4
.L_9:
        /*003c*/ 	.byte	0x04, 0x11
        /*003e*/ 	.short	(.L_11 - .L_10)
	.align		4
.L_10:
        /*0040*/ 	.word	index@(_Z14binarizeKernelPhS_iii)
        /*0044*/ 	.word	0x00000000


	//----- nvinfo : EIATTR_MIN_STACK_SIZE
	.align		4
.L_11:
        /*0048*/ 	.byte	0x04, 0x12
        /*004a*/ 	.short	(.L_13 - .L_12)
	.align		4
.L_12:
        /*004c*/ 	.word	index@(_Z14binarizeKernelPhS_iii)
        /*0050*/ 	.word	0x00000000


	//----- nvinfo : EIATTR_MIN_STACK_SIZE
	.align		4
.L_13:
        /*0054*/ 	.byte	0x04, 0x12
        /*0056*/ 	.short	(.L_15 - .L_14)
	.align		4
.L_14:
        /*0058*/ 	.word	index@(_Z11erodeKernelPhS_ii)
        /*005c*/ 	.word	0x00000000


	//----- nvinfo : EIATTR_MIN_STACK_SIZE
	.align		4
.L_15:
        /*0060*/ 	.byte	0x04, 0x12
        /*0062*/ 	.short	(.L_17 - .L_16)
	.align		4
.L_16:
        /*0064*/ 	.word	index@(_Z12dilateKernelPhS_ii)
        /*0068*/ 	.word	0x00000000
.L_17:


//--------------------- .nv.compat                --------------------------
	.section	.nv.compat,"",@"SHT_CUDA_COMPAT_INFO"
	.align	4
        /*0000*/ 	.byte	0x02, 0x09, 0x00, 0x00, 0x02, 0x02, 0x01, 0x00, 0x02, 0x05, 0x05, 0x00, 0x03, 0x07, 0x01, 0x01
        /*0010*/ 	.byte	0x02, 0x03, 0x00, 0x00, 0x02, 0x06, 0x01, 0x00, 0x04, 0x0b, 0x08, 0x00, 0x09, 0x00, 0x00, 0x00
        /*0020*/ 	.byte	0x00, 0x00, 0x00, 0x00


//--------------------- .nv.info._Z14binarizeKernelPhS_iii --------------------------
	.section	.nv.info._Z14binarizeKernelPhS_iii,"",@"SHT_CUDA_INFO"
	.sectionflags	@""
	.align	4


	//----- nvinfo : EIATTR_CUDA_API_VERSION
	.align		4
        /*0000*/ 	.byte	0x04, 0x37
        /*0002*/ 	.short	(.L_19 - .L_18)
.L_18:
        /*0004*/ 	.word	0x00000082


	//----- nvinfo : EIATTR_KPARAM_INFO
	.align		4
.L_19:
        /*0008*/ 	.byte	0x04, 0x17
        /*000a*/ 	.short	(.L_21 - .L_20)
.L_20:
        /*000c*/ 	.word	0x00000000
        /*0010*/ 	.short	0x0004
        /*0012*/ 	.short	0x0018
        /*0014*/ 	.byte	0x00, 0xf0, 0x11, 0x00


	//----- nvinfo : EIATTR_KPARAM_INFO
	.align		4
.L_21:
        /*0018*/ 	.byte	0x04, 0x17
        /*001a*/ 	.short	(.L_23 - .L_22)
.L_22:
        /*001c*/ 	.word	0x00000000
        /*0020*/ 	.short	0x0003
        /*0022*/ 	.short	0x0014
        /*0024*/ 	.byte	0x00, 0xf0, 0x11, 0x00


	//----- nvinfo : EIATTR_KPARAM_INFO
	.align		4
.L_23:
        /*0028*/ 	.byte	0x04, 0x17
        /*002a*/ 	.short	(.L_25 - .L_24)
.L_24:
        /*002c*/ 	.word	0x00000000
        /*0030*/ 	.short	0x0002
        /*0032*/ 	.short	0x0010
        /*0034*/ 	.byte	0x00, 0xf0, 0x11, 0x00


	//----- nvinfo : EIATTR_KPARAM_INFO
	.align		4
.L_25:
        /*0038*/ 	.byte	0x04, 0x17
        /*003a*/ 	.short	(.L_27 - .L_26)
.L_26:
        /*003c*/ 	.word	0x00000000
        /*0040*/ 	.short	0x0001
        /*0042*/ 	.short	0x0008
        /*0044*/ 	.byte	0x00, 0xf5, 0x21, 0x00


	//----- nvinfo : EIATTR_KPARAM_INFO
	.align		4
.L_27:
        /*0048*/ 	.byte	0x04, 0x17
        /*004a*/ 	.short	(.L_29 - .L_28)
.L_28:
        /*004c*/ 	.word	0x00000000
        /*0050*/ 	.short	0x0000
        /*0052*/ 	.short	0x0000
        /*0054*/ 	.byte	0x00, 0xf5, 0x21, 0x00


	//----- nvinfo : EIATTR_SPARSE_MMA_MASK
	.align		4
.L_29:
        /*0058*/ 	.byte	0x03, 0x50
        /*005a*/ 	.short	0x0000


	//----- nvinfo : EIATTR_MAXREG_COUNT
	.align		4
        /*005c*/ 	.byte	0x03, 0x1b
        /*005e*/ 	.short	0x00ff


	//----- nvinfo : EIATTR_MERCURY_ISA_VERSION
	.align		4
        /*0060*/ 	.byte	0x03, 0x5f
        /*0062*/ 	.short	0x0101


	//----- nvinfo : EIATTR_VRC_CTA_INIT_COUNT
	.align		4
        /*0064*/ 	.byte	0x02, 0x4a
	.zero		1
	.zero		1


	//----- nvinfo : EIATTR_EXIT_INSTR_OFFSETS
	.align		4
        /*0068*/ 	.byte	0x04, 0x1c
        /*006a*/ 	.short	(.L_31 - .L_30)


	//   ....[0]....
.L_30:
        /*006c*/ 	.word	0x000000c0


	//   ....[1]....
        /*0070*/ 	.word	0x000001a0


	//----- nvinfo : EIATTR_CBANK_PARAM_SIZE
	.align		4
.L_31:
        /*0074*/ 	.byte	0x03, 0x19
        /*0076*/ 	.short	0x001c


	//----- nvinfo : EIATTR_PARAM_CBANK
	.align		4
        /*0078*/ 	.byte	0x04, 0x0a
        /*007a*/ 	.short	(.L_33 - .L_32)
	.align		4
.L_32:
        /*007c*/ 	.word	index@(.nv.constant0._Z14binarizeKernelPhS_iii)
        /*0080*/ 	.short	0x0380
        /*0082*/ 	.short	0x001c


	//----- nvinfo : EIATTR_SW_WAR
	.align		4
.L_33:
        /*0084*/ 	.byte	0x04, 0x36
        /*0086*/ 	.short	(.L_35 - .L_34)
.L_34:
        /*0088*/ 	.word	0x00000008
.L_35:


//--------------------- .nv.info._Z11erodeKernelPhS_ii --------------------------
	.section	.nv.info._Z11erodeKernelPhS_ii,"",@"SHT_CUDA_INFO"
	.sectionflags	@""
	.align	4


	//----- nvinfo : EIATTR_CUDA_API_VERSION
	.align		4
        /*0000*/ 	.byte	0x04, 0x37
        /*0002*/ 	.short	(.L_37 - .L_36)
.L_36:
        /*0004*/ 	.word	0x00000082


	//----- nvinfo : EIATTR_KPARAM_INFO
	.align		4
.L_37:
        /*0008*/ 	.byte	0x04, 0x17
        /*000a*/ 	.short	(.L_39 - .L_38)
.L_38:
        /*000c*/ 	.word	0x00000000
        /*0010*/ 	.short	0x0003
        /*0012*/ 	.short	0x0014
        /*0014*/ 	.byte	0x00, 0xf0, 0x11, 0x00


	//----- nvinfo : EIATTR_KPARAM_INFO
	.align		4
.L_39:
        /*0018*/ 	.byte	0x04, 0x17
        /*001a*/ 	.short	(.L_41 - .L_40)
.L_40:
        /*001c*/ 	.word	0x00000000
        /*0020*/ 	.short	0x0002
        /*0022*/ 	.short	0x0010
        /*0024*/ 	.byte	0x00, 0xf0, 0x11, 0x00


	//----- nvinfo : EIATTR_KPARAM_INFO
	.align		4
.L_41:
        /*0028*/ 	.byte	0x04, 0x17
        /*002a*/ 	.short	(.L_43 - .L_42)
.L_42:
        /*002c*/ 	.word	0x00000000
        /*0030*/ 	.short	0x0001
        /*0032*/ 	.short	0x0008
        /*0034*/ 	.byte	0x00, 0xf5, 0x21, 0x00


	//----- nvinfo : EIATTR_KPARAM_INFO
	.align		4
.L_43:
        /*0038*/ 	.byte	0x04, 0x17
        /*003a*/ 	.short	(.L_45 - .L_44)
.L_44:
        /*003c*/ 	.word	0x00000000
        /*0040*/ 	.short	0x0000
        /*0042*/ 	.short	0x0000
        /*0044*/ 	.byte	0x00, 0xf5, 0x21, 0x00


	//----- nvinfo : EIATTR_SPARSE_MMA_MASK
	.align		4
.L_45:
        /*0048*/ 	.byte	0x03, 0x50
        /*004a*/ 	.short	0x0000


	//----- nvinfo : EIATTR_MAXREG_COUNT
	.align		4
        /*004c*/ 	.byte	0x03, 0x1b
        /*004e*/ 	.short	0x00ff


	//----- nvinfo : EIATTR_NUM_BARRIERS
	.align		4
        /*0050*/ 	.byte	0x02, 0x4c
        /*0052*/ 	.byte	0x01
	.zero		1


	//----- nvinfo : EIATTR_MERCURY_ISA_VERSION
	.align		4
        /*0054*/ 	.byte	0x03, 0x5f
        /*0056*/ 	.short	0x0101


	//----- nvinfo : EIATTR_VRC_CTA_INIT_COUNT
	.align		4
        /*0058*/ 	.byte	0x02, 0x4a
	.zero		1
	.zero		1


	//----- nvinfo : EIATTR_EXIT_INSTR_OFFSETS
	.align		4
        /*005c*/ 	.byte	0x04, 0x1c
        /*005e*/ 	.short	(.L_47 - .L_46)


	//   ....[0]....
.L_46:
        /*0060*/ 	.word	0x000002e0


	//   ....[1]....
        /*0064*/ 	.word	0x00000420


	//----- nvinfo : EIATTR_CRS_STACK_SIZE
	.align		4
.L_47:
        /*0068*/ 	.byte	0x04, 0x1e
        /*006a*/ 	.short	(.L_49 - .L_48)
.L_48:
        /*006c*/ 	.word	0x00000000


	//----- nvinfo : EIATTR_CBANK_PARAM_SIZE
	.align		4
.L_49:
        /*0070*/ 	.byte	0x03, 0x19
        /*0072*/ 	.short	0x0018


	//----- nvinfo : EIATTR_PARAM_CBANK
	.align		4
        /*0074*/ 	.byte	0x04, 0x0a
        /*0076*/ 	.short	(.L_51 - .L_50)
	.align		4
.L_50:
        /*0078*/ 	.word	index@(.nv.constant0._Z11erodeKernelPhS_ii)
        /*007c*/ 	.short	0x0380
        /*007e*/ 	.short	0x0018


	//----- nvinfo : EIATTR_SW_WAR
	.align		4
.L_51:
        /*0080*/ 	.byte	0x04, 0x36
        /*0082*/ 	.short	(.L_53 - .L_52)
.L_52:
        /*0084*/ 	.word	0x00000008
.L_53:


//--------------------- .nv.info._Z12dilateKernelPhS_ii --------------------------
	.section	.nv.info._Z12dilateKernelPhS_ii,"",@"SHT_CUDA_INFO"
	.sectionflags	@""
	.align	4


	//----- nvinfo : EIATTR_CUDA_API_VERSION
	.align		4
        /*0000*/ 	.byte	0x04, 0x37
        /*0002*/ 	.short	(.L_55 - .L_54)
.L_54:
        /*0004*/ 	.word	0x00000082


	//----- nvinfo : EIATTR_KPARAM_INFO
	.align		4
.L_55:
        /*0008*/ 	.byte	0x04, 0x17
        /*000a*/ 	.short	(.L_57 - .L_56)
.L_56:
        /*000c*/ 	.word	0x00000000
        /*0010*/ 	.short	0x0003
        /*0012*/ 	.short	0x0014
        /*0014*/ 	.byte	0x00, 0xf0, 0x11, 0x00


	//----- nvinfo : EIATTR_KPARAM_INFO
	.align		4
.L_57:
        /*0018*/ 	.byte	0x04, 0x17
        /*001a*/ 	.short	(.L_59 - .L_58)
.L_58:
        /*001c*/ 	.word	0x00000000
        /*0020*/ 	.short	0x0002
        /*0022*/ 	.short	0x0010
        /*0024*/ 	.byte	0x00, 0xf0, 0x11, 0x00


	//----- nvinfo : EIATTR_KPARAM_INFO
	.align		4
.L_59:
        /*0028*/ 	.byte	0x04, 0x17
        /*002a*/ 	.short	(.L_61 - .L_60)
.L_60:
        /*002c*/ 	.word	0x00000000
        /*0030*/ 	.short	0x0001
        /*0032*/ 	.short	0x0008
        /*0034*/ 	.byte	0x00, 0xf5, 0x21, 0x00


	//----- nvinfo : EIATTR_KPARAM_INFO
	.align		4
.L_61:
        /*0038*/ 	.byte	0x04, 0x17
        /*003a*/ 	.short	(.L_63 - .L_62)
.L_62:
        /*003c*/ 	.word	0x00000000
        /*0040*/ 	.short	0x0000
        /*0042*/ 	.short	0x0000
        /*0044*/ 	.byte	0x00, 0xf5, 0x21, 0x00


	//----- nvinfo : EIATTR_SPARSE_MMA_MASK
	.align		4
.L_63:
        /*0048*/ 	.byte	0x03, 0x50
        /*004a*/ 	.short	0x0000


	//----- nvinfo : EIATTR_MAXREG_COUNT
	.align		4
        /*004c*/ 	.byte	0x03, 0x1b
        /*004e*/ 	.short	0x00ff


	//----- nvinfo : EIATTR_NUM_BARRIERS
	.align		4
        /*0050*/ 	.byte	0x02, 0x4c
        /*0052*/ 	.byte	0x01
	.zero		1


	//----- nvinfo : EIATTR_MERCURY_ISA_VERSION
	.align		4
        /*0054*/ 	.byte	0x03, 0x5f
        /*0056*/ 	.short	0x0101


	//----- nvinfo : EIATTR_VRC_CTA_INIT_COUNT
	.align		4
        /*0058*/ 	.byte	0x02, 0x4a
	.zero		1
	.zero		1


	//----- nvinfo : EIATTR_EXIT_INSTR_OFFSETS
	.align		4
        /*005c*/ 	.byte	0x04, 0x1c
        /*005e*/ 	.short	(.L_65 - .L_64)


	//   ....[0]....
.L_64:
        /*0060*/ 	.word	0x000002e0


	//   ....[1]....
        /*0064*/ 	.word	0x00000410


	//----- nvinfo : EIATTR_CRS_STACK_SIZE
	.align		4
.L_65:
        /*0068*/ 	.byte	0x04, 0x1e
        /*006a*/ 	.short	(.L_67 - .L_66)
.L_66:
        /*006c*/ 	.word	0x00000000


	//----- nvinfo : EIATTR_CBANK_PARAM_SIZE
	.align		4
.L_67:
        /*0070*/ 	.byte	0x03, 0x19
        /*0072*/ 	.short	0x0018


	//----- nvinfo : EIATTR_PARAM_CBANK
	.align		4
        /*0074*/ 	.byte	0x04, 0x0a
        /*0076*/ 	.short	(.L_69 - .L_68)
	.align		4
.L_68:
        /*0078*/ 	.word	index@(.nv.constant0._Z12dilateKernelPhS_ii)
        /*007c*/ 	.short	0x0380
        /*007e*/ 	.short	0x0018


	//----- nvinfo : EIATTR_SW_WAR
	.align		4
.L_69:
        /*0080*/ 	.byte	0x04, 0x36
        /*0082*/ 	.short	(.L_71 - .L_70)
.L_70:
        /*0084*/ 	.word	0x00000008
.L_71:


//--------------------- .nv.callgraph             --------------------------
	.section	.nv.callgraph,"",@"SHT_CUDA_CALLGRAPH"
	.align	4
	.sectionentsize	8
	.align		4
        /*0000*/ 	.word	0x00000000
	.align		4
        /*0004*/ 	.word	0xffffffff
	.align		4
        /*0008*/ 	.word	0x00000000
	.align		4
        /*000c*/ 	.word	0xfffffffe
	.align		4
        /*0010*/ 	.word	0x00000000
	.align		4
        /*0014*/ 	.word	0xfffffffd
	.align		4
        /*0018*/ 	.word	0x00000000
	.align		4
        /*001c*/ 	.word	0xfffffffc


//--------------------- .text._Z14binarizeKernelPhS_iii --------------------------
	.section	.text._Z14binarizeKernelPhS_iii,"ax",@progbits
	.align	128
        .global         _Z14binarizeKernelPhS_iii
        .type           _Z14binarizeKernelPhS_iii,@function
        .size           _Z14binarizeKernelPhS_iii,(.L_x_7 - _Z14binarizeKernelPhS_iii)
        .other          _Z14binarizeKernelPhS_iii,@"STO_CUDA_ENTRY STV_DEFAULT"
_Z14binarizeKernelPhS_iii:
.text._Z14binarizeKernelPhS_iii:
[----:B------:R-:W-:Y:S01]  /*0000*/  LDC R1, c[0x0][0x37c] ;  /* 0x0000df00ff017b82 */ /* 0x000fe20000000800 */
[----:B------:R-:W0:Y:S07]  /*0010*/  S2R R3, SR_TID.Y ;  /* 0x0000000000037919 */ /* 0x000e2e0000002200 */
[----:B------:R-:W0:Y:S01]  /*0020*/  S2UR UR4, SR_CTAID.Y ;  /* 0x00000000000479c3 */ /* 0x000e220000002600 */
[----:B------:R-:W1:Y:S01]  /*0030*/  LDCU.64 UR6, c[0x0][0x390] ;  /* 0x00007200ff0677ac */ /* 0x000e620008000a00 */
[----:B------:R-:W2:Y:S06]  /*0040*/  S2R R5, SR_TID.X ;  /* 0x0000000000057919 */ /* 0x000eac0000002100 */
[----:B------:R-:W0:Y:S08]  /*0050*/  LDC R0, c[0x0][0x364] ;  /* 0x0000d900ff007b82 */ /* 0x000e300000000800 */
[----:B------:R-:W2:Y:S08]  /*0060*/  S2UR UR5, SR_CTAID.X ;  /* 0x00000000000579c3 */ /* 0x000eb00000002500 */
[----:B------:R-:W2:Y:S01]  /*0070*/  LDC R2, c[0x0][0x360] ;  /* 0x0000d800ff027b82 */ /* 0x000ea20000000800 */
[----:B0-----:R-:W-:-:S05]  /*0080*/  IMAD R0, R0, UR4, R3 ;  /* 0x0000000400007c24 */ /* 0x001fca000f8e0203 */
[----:B-1----:R-:W-:Y:S01]  /*0090*/  ISETP.GE.AND P0, PT, R0, UR7, PT ;  /* 0x0000000700007c0c */ /* 0x002fe2000bf06270 */
[----:B--2---:R-:W-:-:S05]  /*00a0*/  IMAD R3, R2, UR5, R5 ;  /* 0x0000000502037c24 */ /* 0x004fca000f8e0205 */
[----:B------:R-:W-:-:S13]  /*00b0*/  ISETP.GE.OR P0, PT, R3, UR6, P0 ;  /* 0x0000000603007c0c */ /* 0x000fda0008706670 */
[----:B------:R-:W-:Y:S05]  /*00c0*/  @P0 EXIT ;  /* 0x000000000000094d */ /* 0x000fea0003800000 */
[----:B------:R-:W0:Y:S01]  /*00d0*/  LDCU.128 UR8, c[0x0][0x380] ;  /* 0x00007000ff0877ac */ /* 0x000e220008000c00 */
[----:B------:R-:W-:Y:S01]  /*00e0*/  IMAD R0, R0, UR6, R3 ;  /* 0x0000000600007c24 */ /* 0x000fe2000f8e0203 */
[----:B------:R-:W1:Y:S04]  /*00f0*/  LDCU.64 UR4, c[0x0][0x358] ;  /* 0x00006b00ff0477ac */ /* 0x000e680008000a00 */
[----:B------:R-:W-:Y:S01]  /*0100*/  SHF.R.S32.HI R5, RZ, 0x1f, R0 ;  /* 0x0000001fff057819 */ /* 0x000fe20000011400 */
[----:B------:R-:W2:Y:S01]  /*0110*/  LDCU UR7, c[0x0][0x398] ;  /* 0x00007300ff0777ac */ /* 0x000ea20008000800 */
[----:B0-----:R-:W-:-:S04]  /*0120*/  IADD3 R2, P0, PT, R0, UR8, RZ ;  /* 0x0000000800027c10 */ /* 0x001fc8000ff1e0ff */
[----:B------:R-:W-:-:S05]  /*0130*/  IADD3.X R3, PT, PT, R5, UR9, RZ, P0, !PT ;  /* 0x0000000905037c10 */ /* 0x000fca00087fe4ff */
[----:B-1----:R-:W2:Y:S01]  /*0140*/  LDG.E.U8 R2, desc[UR4][R2.64] ;  /* 0x0000000402027981 */ /* 0x002ea2000c1e1100 */
[----:B------:R-:W-:-:S04]  /*0150*/  IADD3 R4, P1, PT, R0, UR10, RZ ;  /* 0x0000000a00047c10 */ /* 0x000fc8000ff3e0ff */
[----:B------:R-:W-:Y:S02]  /*0160*/  IADD3.X R5, PT, PT, R5, UR11, RZ, P1, !PT ;  /* 0x0000000b05057c10 */ /* 0x000fe40008ffe4ff */
[----:B--2---:R-:W-:-:S04]  /*0170*/  ISETP.GE.AND P0, PT, R2, UR7, PT ;  /* 0x0000000702007c0c */ /* 0x004fc8000bf06270 */
[----:B------:R-:W-:-:S05]  /*0180*/  SEL R7, RZ, 0xffffffff, !P0 ;  /* 0xffffffffff077807 */ /* 0x000fca0004000000 */
[----:B------:R-:W-:Y:S01]  /*0190*/  STG.E.U8 desc[UR4][R4.64], R7 ;  /* 0x0000000704007986 */ /* 0x000fe2000c101104 */
[----:B------:R-:W-:Y:S05]  /*01a0*/  EXIT ;  /* 0x000000000000794d */ /* 0x000fea0003800000 */
.L_x_0:
[----:B------:R-:W-:-:S00]  /*01b0*/  BRA `(.L_x_0) ;  /* 0xfffffffc00fc7947 */ /* 0x000fc0000383ffff */
[----:B------:R-:W-:-:S00]  /*01c0*/  NOP ;  /* 0x0000000000007918 */ /* 0x000fc00000000000 */
        /* <DEDUP_REMOVED lines=11> */
.L_x_7:


//--------------------- .text._Z11erodeKernelPhS_ii --------------------------
	.section	.text._Z11erodeKernelPhS_ii,"ax",@progbits
	.align	128
        .global         _Z11erodeKernelPhS_ii
        .type           _Z11erodeKernelPhS_ii,@function
        .size           _Z11erodeKernelPhS_ii,(.L_x_8 - _Z11erodeKernelPhS_ii)
        .other          _Z11erodeKernelPhS_ii,@"STO_CUDA_ENTRY STV_DEFAULT"
_Z11erodeKernelPhS_ii:
.text._Z11erodeKernelPhS_ii:
[----:B------:R-:W-:Y:S01]  /*0000*/  LDC R1, c[0x0][0x37c] ;  /* 0x0000df00ff017b82 */ /* 0x000fe20000000800 */
[----:B------:R-:W0:Y:S01]  /*0010*/  S2R R0, SR_CTAID.Y ;  /* 0x0000000000007919 */ /* 0x000e220000002600 */
[----:B------:R-:W1:Y:S01]  /*0020*/  LDCU.64 UR6, c[0x0][0x390] ;  /* 0x00007200ff0677ac */ /* 0x000e620008000a00 */
[----:B------:R-:W-:Y:S01]  /*0030*/  MOV R2, 0x400 ;  /* 0x0000040000027802 */ /* 0x000fe20000000f00 */
[----:B------:R-:W-:Y:S01]  /*0040*/  BSSY.RECONVERGENT B0, `(.L_x_1) ;  /* 0x0000027000007945 */ /* 0x000fe20003800200 */
[----:B------:R-:W0:Y:S01]  /*0050*/  S2R R9, SR_TID.Y ;  /* 0x0000000000097919 */ /* 0x000e220000002200 */
[----:B------:R-:W2:Y:S01]  /*0060*/  LDCU.64 UR4, c[0x0][0x358] ;  /* 0x00006b00ff0477ac */ /* 0x000ea20008000a00 */
[----:B------:R-:W3:Y:S01]  /*0070*/  S2R R5, SR_CTAID.X ;  /* 0x0000000000057919 */ /* 0x000ee20000002500 */
[----:B------:R-:W3:Y:S01]  /*0080*/  S2R R8, SR_TID.X ;  /* 0x0000000000087919 */ /* 0x000ee20000002100 */
[----:B------:R-:W4:Y:S01]  /*0090*/  S2R R3, SR_CgaCtaId ;  /* 0x0000000000037919 */ /* 0x000f220000008800 */
[----:B0-----:R-:W-:-:S05]  /*00a0*/  IMAD R0, R0, 0x10, R9 ;  /* 0x0000001000007824 */ /* 0x001fca00078e0209 */
[----:B-1----:R-:W-:Y:S01]  /*00b0*/  ISETP.GE.AND P0, PT, R0, UR7, PT ;  /* 0x0000000700007c0c */ /* 0x002fe2000bf06270 */
[----:B---3--:R-:W-:Y:S01]  /*00c0*/  IMAD R5, R5, 0x10, R8 ;  /* 0x0000001005057824 */ /* 0x008fe200078e0208 */
[----:B----4-:R-:W-:-:S04]  /*00d0*/  LEA R4, R3, R2, 0x18 ;  /* 0x0000000203047211 */ /* 0x010fc800078ec0ff */
[----:B------:R-:W-:Y:S01]  /*00e0*/  ISETP.LT.AND P0, PT, R5, UR6, !P0 ;  /* 0x0000000605007c0c */ /* 0x000fe2000c701270 */
[----:B------:R-:W-:-:S12]  /*00f0*/  IMAD R6, R0, 0x48, R4 ;  /* 0x0000004800067824 */ /* 0x000fd800078e0204 */
[----:B--2---:R-:W-:Y:S05]  /*0100*/  @!P0 BRA `(.L_x_2) ;  /* 0x0000000000688947 */ /* 0x004fea0003800000 */
[----:B------:R-:W0:Y:S01]  /*0110*/  LDCU.64 UR8, c[0x0][0x380] ;  /* 0x00007000ff0877ac */ /* 0x000e220008000a00 */
[----:B------:R-:W-:-:S05]  /*0120*/  IMAD R3, R0, UR6, R5 ;  /* 0x0000000600037c24 */ /* 0x000fca000f8e0205 */
[----:B0-----:R-:W-:-:S04]  /*0130*/  IADD3 R2, P1, PT, R3, UR8, RZ ;  /* 0x0000000803027c10 */ /* 0x001fc8000ff3e0ff */
[----:B------:R-:W-:-:S05]  /*0140*/  LEA.HI.X.SX32 R3, R3, UR9, 0x1, P1 ;  /* 0x0000000903037c11 */ /* 0x000fca00088f0eff */
[----:B------:R-:W2:Y:S01]  /*0150*/  LDG.E.U8 R2, desc[UR4][R2.64] ;  /* 0x0000000402027981 */ /* 0x000ea2000c1e1100 */
[C---:B------:R-:W-:Y:S01]  /*0160*/  ISETP.NE.AND P5, PT, R8.reuse, RZ, PT ;  /* 0x000000ff0800720c */ /* 0x040fe20003fa5270 */
[----:B------:R-:W-:Y:S01]  /*0170*/  IMAD R11, R5, 0x4, R6 ;  /* 0x00000004050b7824 */ /* 0x000fe200078e0206 */
[----:B------:R-:W-:Y:S01]  /*0180*/  ISETP.NE.AND P6, PT, R9, RZ, PT ;  /* 0x000000ff0900720c */ /* 0x000fe20003fc5270 */
[----:B------:R-:W-:Y:S01]  /*0190*/  IMAD R7, R5, 0x4, R4 ;  /* 0x0000000405077824 */ /* 0x000fe200078e0204 */
[C---:B------:R-:W-:Y:S02]  /*01a0*/  ISETP.NE.AND P2, PT, R8.reuse, 0xf, PT ;  /* 0x0000000f0800780c */ /* 0x040fe40003f45270 */
[----:B------:R-:W-:Y:S02]  /*01b0*/  ISETP.NE.AND P1, PT, R9, 0xf, PT ;  /* 0x0000000f0900780c */ /* 0x000fe40003f25270 */
[C---:B------:R-:W-:Y:S02]  /*01c0*/  LOP3.LUT P3, RZ, R8.reuse, R9, RZ, 0xfc, !PT ;  /* 0x0000000908ff7212 */ /* 0x040fe4000786fcff */
[----:B------:R-:W-:Y:S01]  /*01d0*/  ISETP.NE.OR P4, PT, R8, 0xf, P6 ;  /* 0x0000000f0800780c */ /* 0x000fe20003785670 */
[----:B--2---:R0:W-:Y:S04]  /*01e0*/  STS [R11+0x4c], R2 ;  /* 0x00004c020b007388 */ /* 0x0041e80000000800 */
[----:B------:R0:W-:Y:S04]  /*01f0*/  @!P5 STS [R6+0x48], RZ ;  /* 0x000048ff0600d388 */ /* 0x0001e80000000800 */
[----:B------:R0:W-:Y:S04]  /*0200*/  @!P6 STS [R7+0x4], RZ ;  /* 0x000004ff0700e388 */ /* 0x0001e80000000800 */
[----:B------:R0:W-:Y:S04]  /*0210*/  @!P2 STS [R6+0x8c], RZ ;  /* 0x00008cff0600a388 */ /* 0x0001e80000000800 */
[----:B------:R0:W-:Y:S04]  /*0220*/  @!P1 STS [R7+0x4cc], RZ ;  /* 0x0004ccff07009388 */ /* 0x0001e80000000800 */
[----:B------:R0:W-:Y:S04]  /*0230*/  @!P3 STS [R4], RZ ;  /* 0x000000ff0400b388 */ /* 0x0001e80000000800 */
[----:B------:R0:W-:Y:S01]  /*0240*/  @!P4 STS [R4+0x44], RZ ;  /* 0x000044ff0400c388 */ /* 0x0001e20000000800 */
[----:B------:R-:W-:Y:S05]  /*0250*/  @!P4 BRA `(.L_x_2) ;  /* 0x000000000014c947 */ /* 0x000fea0003800000 */
[----:B------:R-:W-:-:S13]  /*0260*/  ISETP.NE.OR P2, PT, R9, 0xf, P2 ;  /* 0x0000000f0900780c */ /* 0x000fda0001745670 */
[----:B------:R1:W-:Y:S01]  /*0270*/  @!P2 STS [R4+0x50c], RZ ;  /* 0x00050cff0400a388 */ /* 0x0003e20000000800 */
[----:B------:R-:W-:Y:S05]  /*0280*/  @!P2 BRA `(.L_x_2) ;  /* 0x000000000008a947 */ /* 0x000fea0003800000 */
[----:B------:R-:W-:-:S13]  /*0290*/  ISETP.NE.OR P1, PT, R8, RZ, P1 ;  /* 0x000000ff0800720c */ /* 0x000fda0000f25670 */
[----:B------:R2:W-:Y:S02]  /*02a0*/  @!P1 STS [R4+0x4c8], RZ ;  /* 0x0004c8ff04009388 */ /* 0x0005e40000000800 */
.L_x_2:
[----:B------:R-:W-:Y:S05]  /*02b0*/  BSYNC.RECONVERGENT B0 ;  /* 0x0000000000007941 */ /* 0x000fea0003800200 */
.L_x_1:
[----:B------:R-:W-:Y:S01]  /*02c0*/  BAR.SYNC.DEFER_BLOCKING 0x0 ;  /* 0x0000000000007b1d */ /* 0x000fe20000010000 */
[----:B------:R-:W-:-:S05]  /*02d0*/  IMAD R12, R5, 0x4, R6 ;  /* 0x00000004050c7824 */ /* 0x000fca00078e0206 */
[----:B------:R-:W-:Y:S05]  /*02e0*/  @!P0 EXIT ;  /* 0x000000000000894d */ /* 0x000fea0003800000 */
[----:B0-----:R-:W-:Y:S01]  /*02f0*/  LDS R2, [R12] ;  /* 0x000000000c027984 */ /* 0x001fe20000000800 */
[----:B------:R-:W0:Y:S01]  /*0300*/  LDCU.64 UR8, c[0x0][0x388] ;  /* 0x00007100ff0877ac */ /* 0x000e220008000a00 */
[----:B------:R-:W-:Y:S02]  /*0310*/  IMAD R0, R0, UR6, R5 ;  /* 0x0000000600007c24 */ /* 0x000fe4000f8e0205 */
[----:B------:R-:W-:Y:S04]  /*0320*/  LDS R3, [R12+0x4] ;  /* 0x000004000c037984 */ /* 0x000fe80000000800 */
[----:B-12---:R-:W1:Y:S04]  /*0330*/  LDS R4, [R12+0x8] ;  /* 0x000008000c047984 */ /* 0x006e680000000800 */
[----:B------:R-:W-:Y:S04]  /*0340*/  LDS R6, [R12+0x48] ;  /* 0x000048000c067984 */ /* 0x000fe80000000800 */
[----:B------:R-:W2:Y:S04]  /*0350*/  LDS R7, [R12+0x4c] ;  /* 0x00004c000c077984 */ /* 0x000ea80000000800 */
[----:B------:R-:W-:Y:S04]  /*0360*/  LDS R8, [R12+0x50] ;  /* 0x000050000c087984 */ /* 0x000fe80000000800 */
[----:B------:R-:W3:Y:S04]  /*0370*/  LDS R9, [R12+0x90] ;  /* 0x000090000c097984 */ /* 0x000ee80000000800 */
[----:B------:R-:W-:Y:S04]  /*0380*/  LDS R10, [R12+0x94] ;  /* 0x000094000c0a7984 */ /* 0x000fe80000000800 */
[----:B------:R-:W4:Y:S01]  /*0390*/  LDS R11, [R12+0x98] ;  /* 0x000098000c0b7984 */ /* 0x000f220000000800 */
[----:B-1----:R-:W-:-:S04]  /*03a0*/  VIMNMX3 R2, R2, R3, R4, PT ;  /* 0x000000030202720f */ /* 0x002fc80003800104 */
[----:B--2---:R-:W-:-:S04]  /*03b0*/  VIMNMX3 R2, R2, R6, R7, PT ;  /* 0x000000060202720f */ /* 0x004fc80003800107 */
[----:B---3--:R-:W-:Y:S02]  /*03c0*/  VIMNMX3 R8, R2, R8, R9, PT ;  /* 0x000000080208720f */ /* 0x008fe40003800109 */
[----:B0-----:R-:W-:-:S04]  /*03d0*/  IADD3 R2, P0, PT, R0, UR8, RZ ;  /* 0x0000000800027c10 */ /* 0x001fc8000ff1e0ff */
[----:B------:R-:W-:Y:S02]  /*03e0*/  LEA.HI.X.SX32 R3, R0, UR9, 0x1, P0 ;  /* 0x0000000900037c11 */ /* 0x000fe400080f0eff */
[----:B----4-:R-:W-:-:S04]  /*03f0*/  VIMNMX3 R8, R8, R10, R11, PT ;  /* 0x0000000a0808720f */ /* 0x010fc8000380010b */
[----:B------:R-:W-:-:S05]  /*0400*/  VIMNMX R5, PT, PT, RZ, R8, PT ;  /* 0x00000008ff057248 */ /* 0x000fca0003fe0100 */
[----:B------:R-:W-:Y:S01]  /*0410*/  STG.E.U8 desc[UR4][R2.64], R5 ;  /* 0x0000000502007986 */ /* 0x000fe2000c101104 */
[----:B------:R-:W-:Y:S05]  /*0420*/  EXIT ;  /* 0x000000000000794d */ /* 0x000fea0003800000 */
.L_x_3:
        /* <DEDUP_REMOVED lines=13> */
.L_x_8:


//--------------------- .text._Z12dilateKernelPhS_ii --------------------------
	.section	.text._Z12dilateKernelPhS_ii,"ax",@progbits
	.align	128
        .global         _Z12dilateKernelPhS_ii
        .type           _Z12dilateKernelPhS_ii,@function
        .size           _Z12dilateKernelPhS_ii,(.L_x_9 - _Z12dilateKernelPhS_ii)
        .other          _Z12dilateKernelPhS_ii,@"STO_CUDA_ENTRY STV_DEFAULT"
_Z12dilateKernelPhS_ii:
.text._Z12dilateKernelPhS_ii:
        /* <DEDUP_REMOVED lines=24> */
[C---:B------:R-:W-:Y:S02]  /*0180*/  ISETP.NE.AND P5, PT, R7.reuse, RZ, PT ;  /* 0x000000ff0700720c */ /* 0x040fe40003fa5270 */
[C---:B------:R-:W-:Y:S02]  /*0190*/  ISETP.NE.AND P6, PT, R8.reuse, 0xf, PT ;  /* 0x0000000f0800780c */ /* 0x040fe40003fc5270 */
[----:B------:R-:W-:Y:S02]  /*01a0*/  ISETP.NE.AND P1, PT, R7, 0xf, PT ;  /* 0x0000000f0700780c */ /* 0x000fe40003f25270 */
[C---:B------:R-:W-:Y:S01]  /*01b0*/  LOP3.LUT P2, RZ, R8.reuse, R7, RZ, 0xfc, !PT ;  /* 0x0000000708ff7212 */ /* 0x040fe2000784fcff */
[----:B------:R-:W-:Y:S01]  /*01c0*/  IMAD R7, R5, 0x4, R4 ;  /* 0x0000000405077824 */ /* 0x000fe200078e0204 */
        /* <DEDUP_REMOVED lines=9> */
[----:B------:R-:W-:-:S13]  /*0260*/  ISETP.NE.OR P2, PT, R8, RZ, P1 ;  /* 0x000000ff0800720c */ /* 0x000fda0000f45670 */
[----:B------:R1:W-:Y:S01]  /*0270*/  @!P2 STS [R4+0x474], RZ ;  /* 0x000474ff0400a388 */ /* 0x0003e20000000800 */
[----:B------:R-:W-:Y:S05]  /*0280*/  @!P2 BRA `(.L_x_5) ;  /* 0x000000000008a947 */ /* 0x000fea0003800000 */
[----:B------:R-:W-:-:S13]  /*0290*/  ISETP.NE.OR P1, PT, R8, 0xf, P1 ;  /* 0x0000000f0800780c */ /* 0x000fda0000f25670 */
[----:B------:R2:W-:Y:S02]  /*02a0*/  @!P1 STS [R4+0x50c], RZ ;  /* 0x00050cff04009388 */ /* 0x0005e40000000800 */
.L_x_5:
[----:B------:R-:W-:Y:S05]  /*02b0*/  BSYNC.RECONVERGENT B0 ;  /* 0x0000000000007941 */ /* 0x000fea0003800200 */
.L_x_4:
        /* <DEDUP_REMOVED lines=14> */
[----:B-1----:R-:W-:-:S04]  /*03a0*/  VIMNMX3 R2, R2, R3, R4, !PT ;  /* 0x000000030202720f */ /* 0x002fc80007800104 */
[----:B--2---:R-:W-:Y:S02]  /*03b0*/  VIMNMX3 R6, R2, R6, R7, !PT ;  /* 0x000000060206720f */ /* 0x004fe40007800107 */
[----:B0-----:R-:W-:-:S04]  /*03c0*/  IADD3 R2, P0, PT, R0, UR8, RZ ;  /* 0x0000000800027c10 */ /* 0x001fc8000ff1e0ff */
[----:B------:R-:W-:Y:S02]  /*03d0*/  LEA.HI.X.SX32 R3, R0, UR9, 0x1, P0 ;  /* 0x0000000900037c11 */ /* 0x000fe400080f0eff */
[----:B---3--:R-:W-:-:S04]  /*03e0*/  VIMNMX3 R6, R6, R8, R9, !PT ;  /* 0x000000080606720f */ /* 0x008fc80007800109 */
[----:B----4-:R-:W-:-:S05]  /*03f0*/  VIMNMX3.RELU R11, R6, R10, R11, !PT ;  /* 0x0000000a060b720f */ /* 0x010fca000780110b */
[----:B------:R-:W-:Y:S01]  /*0400*/  STG.E.U8 desc[UR4][R2.64], R11 ;  /* 0x0000000b02007986 */ /* 0x000fe2000c101104 */
[----:B------:R-:W-:Y:S05]  /*0410*/  EXIT ;  /* 0x000000000000794d */ /* 0x000fea0003800000 */
.L_x_6:
        /* <DEDUP_REMOVED lines=14> */
.L_x_9:


//--------------------- .nv.shared.reserved.0     --------------------------
	.section	.nv.shared.reserved.0,"aw",@nobits
	.weak		__nv_reservedSMEM_offset_0_alias
	.size		__nv_reservedSMEM_offset_0_alias, 0, 64
	.other		__nv_reservedSMEM_offset_0_alias,@"STO_CUDA_RESERVED_SHARED STV_DEFAULT"
__nv_reservedSMEM_offset_0_alias:
	.zero		0
	.zero		64


//--------------------- .nv.shared._Z11erodeKernelPhS_ii --------------------------
	.section	.nv.shared._Z11erodeKernelPhS_ii,"aw",@nobits
	.sectionflags	@""
	.align	4
.nv.shared._Z11erodeKernelPhS_ii:
	.zero		2320


//--------------------- .nv.shared._Z12dilateKernelPhS_ii --------------------------
	.section	.nv.shared._Z12dilateKernelPhS_ii,"aw",@nobits
	.sectionflags	@""
	.align	4
.nv.shared._Z12dilateKernelPhS_ii:
	.zero		2320


//--------------------- .nv.constant0._Z14binarizeKernelPhS_iii --------------------------
	.section	.nv.constant0._Z14binarizeKernelPhS_iii,"a",@progbits
	.sectionflags	@""
	.align	4
.nv.constant0._Z14binarizeKernelPhS_iii:
	.zero		924


//--------------------- .nv.constant0._Z11erodeKernelPhS_ii --------------------------
	.section	.nv.constant0._Z11erodeKernelPhS_ii,"a",@progbits
	.sectionflags	@""
	.align	4
.nv.constant0._Z11erodeKernelPhS_ii:
	.zero		920


//--------------------- .nv.constant0._Z12dilateKernelPhS_ii --------------------------
	.section	.nv.constant0._Z12dilateKernelPhS_ii,"a",@progbits
	.sectionflags	@""
	.align	4
.nv.constant0._Z12dilateKernelPhS_ii:
	.zero		920


//--------------------- SYMBOLS --------------------------

	.type		.nv.reservedSmem.offset0,@object
	.size		.nv.reservedSmem.offset0,0x4
	.type		.nv.reservedSmem.cap,@object
	.size		.nv.reservedSmem.cap,0x4
